//
// Generated by NVIDIA NVVM Compiler
//
// Compiler Build ID: CL-36424714
// Cuda compilation tools, release 13.0, V13.0.88
// Based on NVVM 20.0.0
//

.version 9.0
.target sm_100
.address_size 64

	// .globl	_Z9sumMatrixPiS_S_iPhi
// _ZZ9sumMatrixPiS_S_iPhiE3s_a has been demoted
// _ZZ9sumMatrixPiS_S_iPhiE3s_b has been demoted

.visible .entry _Z9sumMatrixPiS_S_iPhi(
	.param .u64 .ptr .align 1 _Z9sumMatrixPiS_S_iPhi_param_0,
	.param .u64 .ptr .align 1 _Z9sumMatrixPiS_S_iPhi_param_1,
	.param .u64 .ptr .align 1 _Z9sumMatrixPiS_S_iPhi_param_2,
	.param .u32 _Z9sumMatrixPiS_S_iPhi_param_3,
	.param .u64 .ptr .align 1 _Z9sumMatrixPiS_S_iPhi_param_4,
	.param .u32 _Z9sumMatrixPiS_S_iPhi_param_5
)
{
	.reg .pred 	%p<6>;
	.reg .b16 	%rs<10>;
	.reg .b32 	%r<56>;
	.reg .b64 	%rd<32>;
	// demoted variable
	.shared .align 4 .b8 _ZZ9sumMatrixPiS_S_iPhiE3s_a[4096];
	// demoted variable
	.shared .align 4 .b8 _ZZ9sumMatrixPiS_S_iPhiE3s_b[4096];
	ld.param.u64 	%rd5, [_Z9sumMatrixPiS_S_iPhi_param_0];
	ld.param.u64 	%rd6, [_Z9sumMatrixPiS_S_iPhi_param_1];
	ld.param.u64 	%rd7, [_Z9sumMatrixPiS_S_iPhi_param_2];
	ld.param.u32 	%r20, [_Z9sumMatrixPiS_S_iPhi_param_3];
	ld.param.u64 	%rd8, [_Z9sumMatrixPiS_S_iPhi_param_4];
	ld.param.u32 	%r18, [_Z9sumMatrixPiS_S_iPhi_param_5];
	cvta.to.global.u64 	%rd9, %rd8;
	mov.u32 	%r22, %ctaid.x;
	mov.u32 	%r23, %nctaid.x;
	mov.u32 	%r24, %ctaid.y;
	mad.lo.s32 	%r25, %r23, %r24, %r22;
	mov.u32 	%r26, %ntid.x;
	mov.u32 	%r27, %ntid.y;
	mov.u32 	%r28, %tid.x;
	mov.u32 	%r29, %tid.y;
	mad.lo.s32 	%r30, %r25, %r27, %r29;
	mad.lo.s32 	%r31, %r30, %r26, %r28;
	cvt.s64.s32 	%rd10, %r31;
	add.s64 	%rd1, %rd9, %rd10;
	mov.b16 	%rs1, 1;
	st.global.u8 	[%rd1], %rs1;
	mad.lo.s32 	%r32, %r26, %r22, %r28;
	mad.lo.s32 	%r33, %r27, %r24, %r29;
	mad.lo.s32 	%r1, %r20, %r33, %r32;
	max.s32 	%r35, %r32, %r33;
	setp.lt.s32 	%p1, %r35, %r20;
	setp.ge.s32 	%p2, %r35, %r20;
	shl.b32 	%r36, %r29, 7;
	mov.u32 	%r37, _ZZ9sumMatrixPiS_S_iPhiE3s_a;
	add.s32 	%r38, %r37, %r36;
	shl.b32 	%r39, %r28, 2;
	add.s32 	%r2, %r38, %r39;
	mov.u32 	%r40, _ZZ9sumMatrixPiS_S_iPhiE3s_b;
	add.s32 	%r41, %r40, %r36;
	add.s32 	%r3, %r41, %r39;
	mov.b32 	%r55, 1;
	@%p2 bra 	$L__BB0_2;
	cvta.to.global.u64 	%rd11, %rd5;
	cvta.to.global.u64 	%rd12, %rd6;
	cvt.s64.s32 	%rd13, %r18;
	add.s64 	%rd14, %rd1, %rd13;
	mov.b16 	%rs2, 3;
	st.global.u8 	[%rd14], %rs2;
	mul.wide.s32 	%rd15, %r1, 4;
	add.s64 	%rd16, %rd11, %rd15;
	ld.global.u32 	%r43, [%rd16];
	st.shared.u32 	[%r2], %r43;
	add.s64 	%rd17, %rd12, %rd15;
	ld.global.u32 	%r44, [%rd17];
	st.shared.u32 	[%r3], %r44;
	mov.b32 	%r55, 2;
$L__BB0_2:
	mul.lo.s32 	%r45, %r55, %r18;
	cvt.s64.s32 	%rd18, %r45;
	add.s64 	%rd2, %rd1, %rd18;
	mov.b16 	%rs3, 4;
	st.global.u8 	[%rd2], %rs3;
	not.pred 	%p3, %p1;
	@%p3 bra 	$L__BB0_8;
	add.s32 	%r52, %r55, 2;
	cvt.s64.s32 	%rd19, %r18;
	add.s64 	%rd3, %rd2, %rd19;
	mov.b16 	%rs4, 6;
	st.global.u8 	[%rd3], %rs4;
	ld.shared.u32 	%r51, [%r2];
	setp.gt.s32 	%p4, %r51, -1;
	@%p4 bra 	$L__BB0_5;
	add.s32 	%r52, %r55, 3;
	add.s64 	%rd21, %rd3, %rd19;
	mov.b16 	%rs5, 7;
	st.global.u8 	[%rd21], %rs5;
	neg.s32 	%r51, %r51;
	st.shared.u32 	[%r2], %r51;
$L__BB0_5:
	add.s32 	%r55, %r52, 1;
	mul.lo.s32 	%r46, %r52, %r18;
	cvt.s64.s32 	%rd22, %r46;
	add.s64 	%rd4, %rd1, %rd22;
	mov.b16 	%rs6, 8;
	st.global.u8 	[%rd4], %rs6;
	ld.shared.u32 	%r53, [%r3];
	setp.gt.s32 	%p5, %r53, -1;
	@%p5 bra 	$L__BB0_7;
	add.s32 	%r55, %r52, 2;
	add.s64 	%rd24, %rd4, %rd19;
	mov.b16 	%rs7, 10;
	st.global.u8 	[%rd24], %rs7;
	neg.s32 	%r53, %r53;
	st.shared.u32 	[%r3], %r53;
$L__BB0_7:
	mul.lo.s32 	%r47, %r55, %r18;
	cvt.s64.s32 	%rd25, %r47;
	add.s64 	%rd26, %rd1, %rd25;
	mov.b16 	%rs8, 11;
	st.global.u8 	[%rd26], %rs8;
	add.s32 	%r48, %r53, %r51;
	cvta.to.global.u64 	%rd27, %rd7;
	mul.wide.s32 	%rd28, %r1, 4;
	add.s64 	%rd29, %rd27, %rd28;
	st.global.u32 	[%rd29], %r48;
$L__BB0_8:
	mad.lo.s32 	%r49, %r18, %r55, %r18;
	cvt.s64.s32 	%rd30, %r49;
	add.s64 	%rd31, %rd1, %rd30;
	mov.b16 	%rs9, 12;
	st.global.u8 	[%rd31], %rs9;
	ret;

}


// ===== COMPILED SASS (sm_100) =====

	.target	sm_100

	.elftype	@"ET_EXEC"


//--------------------- .note.nv.tkinfo           --------------------------
	.section	.note.nv.tkinfo,"",@"SHT_NOTE"
	.sectionflags	@"SHF_NOTE_NV_TKINFO"
	.tkinfo
        /*0018*/ 	.word	0x00000002
        /*0030*/ 	.string	""
        /*0030*/ 	.string	"ptxas"
        /*0030*/ 	.string	"Cuda compilation tools, release 13.0, V13.0.88"
        /*0030*/ 	.string	"Build cuda_13.0.r13.0/compiler.36424714_0"
        /*0030*/ 	.string	"-arch sm_100 -m 64 "



//--------------------- .note.nv.cuinfo           --------------------------
	.section	.note.nv.cuinfo,"",@"SHT_NOTE"
	.sectionflags	@"SHF_NOTE_NV_CUINFO"
        /*0018*/ 	.short	0x0002
        /*001a*/ 	.short	0x0064
        /*001c*/ 	.short	0x0082
	.zero		2


//--------------------- .nv.info                  --------------------------
	.section	.nv.info,"",@"SHT_CUDA_INFO"
	.align	4


	//----- nvinfo : EIATTR_REGCOUNT
	.align		4
        /*0000*/ 	.byte	0x04, 0x2f
        /*0002*/ 	.short	(.L_1 - .L_0)
	.align		4
.L_0:
        /*0004*/ 	.word	index@(_Z9sumMatrixPiS_S_iPhi)
        /*0008*/ 	.word	0x00000016


	//----- nvinfo : EIATTR_FRAME_SIZE
	.align		4
.L_1:
        /*000c*/ 	.byte	0x04, 0x11
        /*000e*/ 	.short	(.L_3 - .L_2)
	.align		4
.L_2:
        /*0010*/ 	.word	index@(_Z9sumMatrixPiS_S_iPhi)
        /*0014*/ 	.word	0x00000000


	//----- nvinfo : EIATTR_MIN_STACK_SIZE
	.align		4
.L_3:
        /*0018*/ 	.byte	0x04, 0x12
        /*001a*/ 	.short	(.L_5 - .L_4)
	.align		4
.L_4:
        /*001c*/ 	.word	index@(_Z9sumMatrixPiS_S_iPhi)
        /*0020*/ 	.word	0x00000000
.L_5:


//--------------------- .nv.compat                --------------------------
	.section	.nv.compat,"",@"SHT_CUDA_COMPAT_INFO"
	.align	4
        /*0000*/ 	.byte	0x02, 0x09, 0x00, 0x00, 0x02, 0x02, 0x01, 0x00, 0x02, 0x05, 0x05, 0x00, 0x03, 0x07, 0x01, 0x01
        /*0010*/ 	.byte	0x02, 0x03, 0x00, 0x00, 0x02, 0x06, 0x01, 0x00, 0x04, 0x0b, 0x08, 0x00, 0x09, 0x00, 0x00, 0x00
        /*0020*/ 	.byte	0x00, 0x00, 0x00, 0x00


//--------------------- .nv.info._Z9sumMatrixPiS_S_iPhi --------------------------
	.section	.nv.info._Z9sumMatrixPiS_S_iPhi,"",@"SHT_CUDA_INFO"
	.sectionflags	@""
	.align	4


	//----- nvinfo : EIATTR_CUDA_API_VERSION
	.align		4
        /*0000*/ 	.byte	0x04, 0x37
        /*0002*/ 	.short	(.L_7 - .L_6)
.L_6:
        /*0004*/ 	.word	0x00000082


	//----- nvinfo : EIATTR_KPARAM_INFO
	.align		4
.L_7:
        /*0008*/ 	.byte	0x04, 0x17
        /*000a*/ 	.short	(.L_9 - .L_8)
.L_8:
        /*000c*/ 	.word	0x00000000
        /*0010*/ 	.short	0x0005
        /*0012*/ 	.short	0x0028
        /*0014*/ 	.byte	0x00, 0xf0, 0x11, 0x00


	//----- nvinfo : EIATTR_KPARAM_INFO
	.align		4
.L_9:
        /*0018*/ 	.byte	0x04, 0x17
        /*001a*/ 	.short	(.L_11 - .L_10)
.L_10:
        /*001c*/ 	.word	0x00000000
        /*0020*/ 	.short	0x0004
        /*0022*/ 	.short	0x0020
        /*0024*/ 	.byte	0x00, 0xf5, 0x21, 0x00


	//----- nvinfo : EIATTR_KPARAM_INFO
	.align		4
.L_11:
        /*0028*/ 	.byte	0x04, 0x17
        /*002a*/ 	.short	(.L_13 - .L_12)
.L_12:
        /*002c*/ 	.word	0x00000000
        /*0030*/ 	.short	0x0003
        /*0032*/ 	.short	0x0018
        /*0034*/ 	.byte	0x00, 0xf0, 0x11, 0x00


	//----- nvinfo : EIATTR_KPARAM_INFO
	.align		4
.L_13:
        /*0038*/ 	.byte	0x04, 0x17
        /*003a*/ 	.short	(.L_15 - .L_14)
.L_14:
        /*003c*/ 	.word	0x00000000
        /*0040*/ 	.short	0x0002
        /*0042*/ 	.short	0x0010
        /*0044*/ 	.byte	0x00, 0xf5, 0x21, 0x00


	//----- nvinfo : EIATTR_KPARAM_INFO
	.align		4
.L_15:
        /*0048*/ 	.byte	0x04, 0x17
        /*004a*/ 	.short	(.L_17 - .L_16)
.L_16:
        /*004c*/ 	.word	0x00000000
        /*0050*/ 	.short	0x0001
        /*0052*/ 	.short	0x0008
        /*0054*/ 	.byte	0x00, 0xf5, 0x21, 0x00


	//----- nvinfo : EIATTR_KPARAM_INFO
	.align		4
.L_17:
        /*0058*/ 	.byte	0x04, 0x17
        /*005a*/ 	.short	(.L_19 - .L_18)
.L_18:
        /*005c*/ 	.word	0x00000000
        /*0060*/ 	.short	0x0000
        /*0062*/ 	.short	0x0000
        /*0064*/ 	.byte	0x00, 0xf5, 0x21, 0x00


	//----- nvinfo : EIATTR_SPARSE_MMA_MASK
	.align		4
.L_19:
        /*0068*/ 	.byte	0x03, 0x50
        /*006a*/ 	.short	0x0000


	//----- nvinfo : EIATTR_MAXREG_COUNT
	.align		4
        /*006c*/ 	.byte	0x03, 0x1b
        /*006e*/ 	.short	0x00ff


	//----- nvinfo : EIATTR_MERCURY_ISA_VERSION
	.align		4
        /*0070*/ 	.byte	0x03, 0x5f
        /*0072*/ 	.short	0x0101


	//----- nvinfo : EIATTR_VRC_CTA_INIT_COUNT
	.align		4
        /*0074*/ 	.byte	0x02, 0x4a
	.zero		1
	.zero		1


	//----- nvinfo : EIATTR_EXIT_INSTR_OFFSETS
	.align		4
        /*0078*/ 	.byte	0x04, 0x1c
        /*007a*/ 	.short	(.L_21 - .L_20)


	//   ....[0]....
.L_20:
        /*007c*/ 	.word	0x000006a0


	//----- nvinfo : EIATTR_CRS_STACK_SIZE
	.align		4
.L_21:
        /*0080*/ 	.byte	0x04, 0x1e
        /*0082*/ 	.short	(.L_23 - .L_22)
.L_22:
        /*0084*/ 	.word	0x00000000


	//----- nvinfo : EIATTR_CBANK_PARAM_SIZE
	.align		4
.L_23:
        /*0088*/ 	.byte	0x03, 0x19
        /*008a*/ 	.short	0x002c


	//----- nvinfo : EIATTR_PARAM_CBANK
	.align		4
        /*008c*/ 	.byte	0x04, 0x0a
        /*008e*/ 	.short	(.L_25 - .L_24)
	.align		4
.L_24:
        /*0090*/ 	.word	index@(.nv.constant0._Z9sumMatrixPiS_S_iPhi)
        /*0094*/ 	.short	0x0380
        /*0096*/ 	.short	0x002c


	//----- nvinfo : EIATTR_SW_WAR
	.align		4
.L_25:
        /*0098*/ 	.byte	0x04, 0x36
        /*009a*/ 	.short	(.L_27 - .L_26)
.L_26:
        /*009c*/ 	.word	0x00000008
.L_27:


//--------------------- .nv.callgraph             --------------------------
	.section	.nv.callgraph,"",@"SHT_CUDA_CALLGRAPH"
	.align	4
	.sectionentsize	8
	.align		4
        /*0000*/ 	.word	0x00000000
	.align		4
        /*0004*/ 	.word	0xffffffff
	.align		4
        /*0008*/ 	.word	0x00000000
	.align		4
        /*000c*/ 	.word	0xfffffffe
	.align		4
        /*0010*/ 	.word	0x00000000
	.align		4
        /*0014*/ 	.word	0xfffffffd
	.align		4
        /*0018*/ 	.word	0x00000000
	.align		4
        /*001c*/ 	.word	0xfffffffc


//--------------------- .text._Z9sumMatrixPiS_S_iPhi --------------------------
	.section	.text._Z9sumMatrixPiS_S_iPhi,"ax",@progbits
	.align	128
        .global         _Z9sumMatrixPiS_S_iPhi
        .type           _Z9sumMatrixPiS_S_iPhi,@function
        .size           _Z9sumMatrixPiS_S_iPhi,(.L_x_3 - _Z9sumMatrixPiS_S_iPhi)
        .other          _Z9sumMatrixPiS_S_iPhi,@"STO_CUDA_ENTRY STV_DEFAULT"
_Z9sumMatrixPiS_S_iPhi:
.text._Z9sumMatrixPiS_S_iPhi:
[----:B------:R-:W-:Y:S01]  /*0000*/  LDC R1, c[0x0][0x37c] ;  /* 0x0000df00ff017b82 */ /* 0x000fe20000000800 */
[----:B------:R-:W0:Y:S01]  /*0010*/  S2R R8, SR_TID.X ;  /* 0x0000000000087919 */ /* 0x000e220000002100 */
[----:B------:R-:W1:Y:S06]  /*0020*/  LDCU UR4, c[0x0][0x370] ;  /* 0x00006e00ff0477ac */ /* 0x000e6c0008000800 */
[----:B------:R-:W0:Y:S01]  /*0030*/  LDC R15, c[0x0][0x360] ;  /* 0x0000d800ff0f7b82 */ /* 0x000e220000000800 */
[----:B------:R-:W-:Y:S01]  /*0040*/  IMAD.MOV.U32 R14, RZ, RZ, 0x1 ;  /* 0x00000001ff0e7424 */ /* 0x000fe200078e00ff */
[----:B------:R-:W2:Y:S01]  /*0050*/  S2R R9, SR_TID.Y ;  /* 0x0000000000097919 */ /* 0x000ea20000002200 */
[----:B------:R-:W3:Y:S01]  /*0060*/  LDCU UR7, c[0x0][0x398] ;  /* 0x00007300ff0777ac */ /* 0x000ee20008000800 */
[----:B------:R-:W-:Y:S01]  /*0070*/  IMAD.MOV.U32 R16, RZ, RZ, 0x3 ;  /* 0x00000003ff107424 */ /* 0x000fe200078e00ff */
[----:B------:R-:W4:Y:S03]  /*0080*/  LDCU.64 UR10, c[0x0][0x3a0] ;  /* 0x00007400ff0a77ac */ /* 0x000f260008000a00 */
[----:B------:R-:W0:Y:S01]  /*0090*/  S2UR UR5, SR_CTAID.X ;  /* 0x00000000000579c3 */ /* 0x000e220000002500 */
[----:B------:R-:W5:Y:S07]  /*00a0*/  LDCU.64 UR8, c[0x0][0x358] ;  /* 0x00006b00ff0877ac */ /* 0x000f6e0008000a00 */
[----:B------:R-:W1:Y:S08]  /*00b0*/  S2UR UR6, SR_CTAID.Y ;  /* 0x00000000000679c3 */ /* 0x000e700000002600 */
[----:B------:R-:W2:Y:S08]  /*00c0*/  LDC R2, c[0x0][0x364] ;  /* 0x0000d900ff027b82 */ /* 0x000eb00000000800 */
[----:B------:R-:W5:Y:S01]  /*00d0*/  LDC R5, c[0x0][0x3a8] ;  /* 0x0000ea00ff057b82 */ /* 0x000f620000000800 */
[----:B0-----:R-:W-:Y:S01]  /*00e0*/  IMAD R0, R15, UR5, R8 ;  /* 0x000000050f007c24 */ /* 0x001fe2000f8e0208 */
[----:B-1----:R-:W-:-:S06]  /*00f0*/  UIMAD UR4, UR4, UR6, UR5 ;  /* 0x00000006040472a4 */ /* 0x002fcc000f8e0205 */
[----:B------:R-:W0:Y:S01]  /*0100*/  LDC.64 R10, c[0x0][0x380] ;  /* 0x0000e000ff0a7b82 */ /* 0x000e220000000a00 */
[----:B--2---:R-:W-:-:S07]  /*0110*/  IMAD R13, R2, UR6, R9 ;  /* 0x00000006020d7c24 */ /* 0x004fce000f8e0209 */
[----:B------:R-:W1:Y:S01]  /*0120*/  LDC.64 R6, c[0x0][0x388] ;  /* 0x0000e200ff067b82 */ /* 0x000e620000000a00 */
[----:B------:R-:W-:Y:S01]  /*0130*/  IMAD R3, R2, UR4, R9 ;  /* 0x0000000402037c24 */ /* 0x000fe2000f8e0209 */
[----:B------:R-:W-:-:S03]  /*0140*/  VIMNMX R18, PT, PT, R0, R13, !PT ;  /* 0x0000000d00127248 */ /* 0x000fc60007fe0100 */
[----:B------:R-:W-:Y:S02]  /*0150*/  IMAD R3, R3, R15, R8 ;  /* 0x0000000f03037224 */ /* 0x000fe400078e0208 */
[----:B---3--:R-:W-:Y:S01]  /*0160*/  IMAD R0, R13, UR7, R0 ;  /* 0x000000070d007c24 */ /* 0x008fe2000f8e0200 */
[----:B------:R-:W-:Y:S02]  /*0170*/  ISETP.GE.AND P0, PT, R18, UR7, PT ;  /* 0x0000000712007c0c */ /* 0x000fe4000bf06270 */
[----:B----4-:R-:W-:-:S04]  /*0180*/  IADD3 R2, P1, PT, R3, UR10, RZ ;  /* 0x0000000a03027c10 */ /* 0x010fc8000ff3e0ff */
[----:B------:R-:W-:-:S05]  /*0190*/  LEA.HI.X.SX32 R3, R3, UR11, 0x1, P1 ;  /* 0x0000000b03037c11 */ /* 0x000fca00088f0eff */
[----:B-----5:R-:W-:Y:S02]  /*01a0*/  STG.E.U8 desc[UR8][R2.64], R14 ;  /* 0x0000000e02007986 */ /* 0x020fe4000c101108 */
[----:B------:R-:W-:Y:S01]  /*01b0*/  @!P0 IADD3 R12, P1, PT, R2, R5, RZ ;  /* 0x00000005020c8210 */ /* 0x000fe20007f3e0ff */
[----:B0-----:R-:W-:-:S03]  /*01c0*/  @!P0 IMAD.WIDE R10, R0, 0x4, R10 ;  /* 0x00000004000a8825 */ /* 0x001fc600078e020a */
[----:B------:R-:W-:Y:S01]  /*01d0*/  @!P0 LEA.HI.X.SX32 R13, R5, R3, 0x1, P1 ;  /* 0x00000003050d8211 */ /* 0x000fe200008f0eff */
[----:B-1----:R-:W-:-:S04]  /*01e0*/  @!P0 IMAD.WIDE R6, R0, 0x4, R6 ;  /* 0x0000000400068825 */ /* 0x002fc800078e0206 */
[----:B------:R0:W-:Y:S04]  /*01f0*/  @!P0 STG.E.U8 desc[UR8][R12.64], R16 ;  /* 0x000000100c008986 */ /* 0x0001e8000c101108 */
[----:B------:R1:W2:Y:S04]  /*0200*/  @!P0 LDG.E R15, desc[UR8][R10.64] ;  /* 0x000000080a0f8981 */ /* 0x0002a8000c1e1900 */
[----:B------:R3:W4:Y:S01]  /*0210*/  @!P0 LDG.E R17, desc[UR8][R6.64] ;  /* 0x0000000806118981 */ /* 0x000722000c1e1900 */
[----:B------:R-:W5:Y:S01]  /*0220*/  S2UR UR6, SR_CgaCtaId ;  /* 0x00000000000679c3 */ /* 0x000f620000008800 */
[----:B------:R-:W-:Y:S01]  /*0230*/  UMOV UR4, 0x400 ;  /* 0x0000040000047882 */ /* 0x000fe20000000000 */
[----:B------:R-:W-:Y:S01]  /*0240*/  IMAD.MOV.U32 R4, RZ, RZ, 0x1 ;  /* 0x00000001ff047424 */ /* 0x000fe200078e00ff */
[----:B------:R-:W-:Y:S01]  /*0250*/  UIADD3 UR5, UPT, UPT, UR4, 0x1000, URZ ;  /* 0x0000100004057890 */ /* 0x000fe2000fffe0ff */
[----:B------:R-:W-:Y:S01]  /*0260*/  @!P0 IMAD.MOV.U32 R4, RZ, RZ, 0x2 ;  /* 0x00000002ff048424 */ /* 0x000fe200078e00ff */
[----:B------:R-:W-:Y:S01]  /*0270*/  ISETP.GE.AND P1, PT, R18, UR7, PT ;  /* 0x0000000712007c0c */ /* 0x000fe2000bf26270 */
[----:B-1----:R-:W-:Y:S01]  /*0280*/  IMAD.MOV.U32 R10, RZ, RZ, 0x4 ;  /* 0x00000004ff0a7424 */ /* 0x002fe200078e00ff */
[----:B------:R-:W-:Y:S01]  /*0290*/  BSSY.RECONVERGENT B0, `(.L_x_0) ;  /* 0x000003b000007945 */ /* 0x000fe20003800200 */
[----:B------:R-:W-:-:S05]  /*02a0*/  IMAD R19, R4, R5, RZ ;  /* 0x0000000504137224 */ /* 0x000fca00078e02ff */
[----:B---3--:R-:W-:-:S04]  /*02b0*/  IADD3 R6, P2, PT, R19, R2, RZ ;  /* 0x0000000213067210 */ /* 0x008fc80007f5e0ff */
[----:B------:R-:W-:Y:S01]  /*02c0*/  LEA.HI.X.SX32 R7, R19, R3, 0x1, P2 ;  /* 0x0000000313077211 */ /* 0x000fe200010f0eff */
[----:B-----5:R-:W-:Y:S02]  /*02d0*/  ULEA UR4, UR6, UR4, 0x18 ;  /* 0x0000000406047291 */ /* 0x020fe4000f8ec0ff */
[----:B------:R-:W-:-:S04]  /*02e0*/  ULEA UR5, UR6, UR5, 0x18 ;  /* 0x0000000506057291 */ /* 0x000fc8000f8ec0ff */
[C---:B------:R-:W-:Y:S02]  /*02f0*/  LEA R11, R9.reuse, UR4, 0x7 ;  /* 0x00000004090b7c11 */ /* 0x040fe4000f8e38ff */
[----:B------:R-:W-:Y:S02]  /*0300*/  LEA R9, R9, UR5, 0x7 ;  /* 0x0000000509097c11 */ /* 0x000fe4000f8e38ff */
[----:B0-----:R-:W-:Y:S02]  /*0310*/  LEA R16, R8, R11, 0x2 ;  /* 0x0000000b08107211 */ /* 0x001fe400078e10ff */
[----:B------:R-:W-:Y:S01]  /*0320*/  PRMT R11, R10, 0x7610, R11 ;  /* 0x000076100a0b7816 */ /* 0x000fe2000000000b */
[----:B------:R-:W-:-:S04]  /*0330*/  IMAD R10, R8, 0x4, R9 ;  /* 0x00000004080a7824 */ /* 0x000fc800078e0209 */
[----:B------:R0:W-:Y:S04]  /*0340*/  STG.E.U8 desc[UR8][R6.64], R11 ;  /* 0x0000000b06007986 */ /* 0x0001e8000c101108 */
[----:B--2---:R0:W-:Y:S04]  /*0350*/  @!P0 STS [R16], R15 ;  /* 0x0000000f10008388 */ /* 0x0041e80000000800 */
[----:B----4-:R0:W-:Y:S01]  /*0360*/  @!P0 STS [R10], R17 ;  /* 0x000000110a008388 */ /* 0x0101e20000000800 */
[----:B------:R-:W-:Y:S05]  /*0370*/  @P1 BRA `(.L_x_1) ;  /* 0x0000000000b01947 */ /* 0x000fea0003800000 */
[----:B0-----:R-:W0:Y:S01]  /*0380*/  LDS R11, [R16] ;  /* 0x00000000100b7984 */ /* 0x001e220000000800 */
[----:B------:R-:W-:Y:S01]  /*0390*/  IADD3 R12, P1, PT, R6, R5, RZ ;  /* 0x00000005060c7210 */ /* 0x000fe20007f3e0ff */
[----:B------:R-:W-:Y:S01]  /*03a0*/  IMAD.MOV.U32 R6, RZ, RZ, 0x6 ;  /* 0x00000006ff067424 */ /* 0x000fe200078e00ff */
[----:B------:R-:W-:Y:S01]  /*03b0*/  SHF.R.S32.HI R15, RZ, 0x1f, R5 ;  /* 0x0000001fff0f7819 */ /* 0x000fe20000011405 */
[----:B------:R-:W-:Y:S02]  /*03c0*/  VIADD R18, R4, 0x2 ;  /* 0x0000000204127836 */ /* 0x000fe40000000000 */
[----:B------:R-:W-:Y:S01]  /*03d0*/  IMAD.MOV.U32 R19, RZ, RZ, 0x8 ;  /* 0x00000008ff137424 */ /* 0x000fe200078e00ff */
[----:B------:R-:W-:Y:S02]  /*03e0*/  IADD3.X R13, PT, PT, R15, R7, RZ, P1, !PT ;  /* 0x000000070f0d7210 */ /* 0x000fe40000ffe4ff */
[----:B------:R-:W-:-:S05]  /*03f0*/  PRMT R7, R6, 0x7610, R7 ;  /* 0x0000761006077816 */ /* 0x000fca0000000007 */
[----:B------:R1:W-:Y:S02]  /*0400*/  STG.E.U8 desc[UR8][R12.64], R7 ;  /* 0x000000070c007986 */ /* 0x0003e4000c101108 */
[----:B-1----:R-:W1:Y:S01]  /*0410*/  LDC.64 R6, c[0x0][0x390] ;  /* 0x0000e400ff067b82 */ /* 0x002e620000000a00 */
[----:B0-----:R-:W-:Y:S01]  /*0420*/  ISETP.GT.AND P0, PT, R11, -0x1, PT ;  /* 0xffffffff0b00780c */ /* 0x001fe20003f04270 */
[----:B-1----:R-:W-:-:S12]  /*0430*/  IMAD.WIDE R6, R0, 0x4, R6 ;  /* 0x0000000400067825 */ /* 0x002fd800078e0206 */
[----:B------:R-:W-:Y:S02]  /*0440*/  @!P0 IMAD.MOV R11, RZ, RZ, -R11 ;  /* 0x000000ffff0b8224 */ /* 0x000fe400078e0a0b */
[----:B------:R-:W-:Y:S02]  /*0450*/  @!P0 VIADD R18, R4, 0x3 ;  /* 0x0000000304128836 */ /* 0x000fe40000000000 */
[----:B------:R-:W-:Y:S01]  /*0460*/  IMAD.MOV.U32 R4, RZ, RZ, 0x7 ;  /* 0x00000007ff047424 */ /* 0x000fe200078e00ff */
[----:B------:R0:W-:Y:S01]  /*0470*/  @!P0 STS [R16], R11 ;  /* 0x0000000b10008388 */ /* 0x0001e20000000800 */
[----:B------:R-:W-:-:S03]  /*0480*/  IMAD R9, R18, R5, RZ ;  /* 0x0000000512097224 */ /* 0x000fc600078e02ff */
[----:B------:R-:W1:Y:S01]  /*0490*/  LDS R14, [R10] ;  /* 0x000000000a0e7984 */ /* 0x000e620000000800 */
[----:B0-----:R-:W-:-:S05]  /*04a0*/  @!P0 IADD3 R16, P2, PT, R12, R5, RZ ;  /* 0x000000050c108210 */ /* 0x001fca0007f5e0ff */
[--C-:B------:R-:W-:Y:S01]  /*04b0*/  @!P0 IMAD.X R17, R15, 0x1, R13.reuse, P2 ;  /* 0x000000010f118824 */ /* 0x100fe200010e060d */
[----:B------:R-:W-:Y:S02]  /*04c0*/  @!P0 PRMT R13, R4, 0x7610, R13 ;  /* 0x00007610040d8816 */ /* 0x000fe4000000000d */
[C---:B------:R-:W-:Y:S02]  /*04d0*/  IADD3 R8, P2, PT, R9.reuse, R2, RZ ;  /* 0x0000000209087210 */ /* 0x040fe40007f5e0ff */
[----:B------:R-:W-:Y:S01]  /*04e0*/  IADD3 R4, PT, PT, R18, 0x1, RZ ;  /* 0x0000000112047810 */ /* 0x000fe20007ffe0ff */
[----:B------:R0:W-:Y:S01]  /*04f0*/  @!P0 STG.E.U8 desc[UR8][R16.64], R13 ;  /* 0x0000000d10008986 */ /* 0x0001e2000c101108 */
[----:B------:R-:W-:Y:S02]  /*0500*/  LEA.HI.X.SX32 R9, R9, R3, 0x1, P2 ;  /* 0x0000000309097211 */ /* 0x000fe400010f0eff */
[----:B0-----:R-:W-:-:S05]  /*0510*/  PRMT R17, R19, 0x7610, R17 ;  /* 0x0000761013117816 */ /* 0x001fca0000000011 */
[----:B------:R0:W-:Y:S01]  /*0520*/  STG.E.U8 desc[UR8][R8.64], R17 ;  /* 0x0000001108007986 */ /* 0x0001e2000c101108 */
[----:B-1----:R-:W-:-:S13]  /*0530*/  ISETP.GT.AND P1, PT, R14, -0x1, PT ;  /* 0xffffffff0e00780c */ /* 0x002fda0003f24270 */
[----:B------:R-:W-:Y:S01]  /*0540*/  @!P1 VIADD R4, R18, 0x2 ;  /* 0x0000000212049836 */ /* 0x000fe20000000000 */
[-C--:B------:R-:W-:Y:S01]  /*0550*/  @!P1 IADD3 R12, P0, PT, R8, R5.reuse, RZ ;  /* 0x00000005080c9210 */ /* 0x080fe20007f1e0ff */
[----:B------:R-:W-:Y:S02]  /*0560*/  HFMA2 R18, -RZ, RZ, 0, 6.55651092529296875e-07 ;  /* 0x0000000bff127431 */ /* 0x000fe400000001ff */
[----:B------:R-:W-:Y:S02]  /*0570*/  @!P1 IMAD.MOV R14, RZ, RZ, -R14 ;  /* 0x000000ffff0e9224 */ /* 0x000fe400078e0a0e */
[----:B------:R-:W-:Y:S02]  /*0580*/  IMAD R19, R4, R5, RZ ;  /* 0x0000000504137224 */ /* 0x000fe400078e02ff */
[----:B------:R-:W-:Y:S01]  /*0590*/  @!P1 IMAD.X R13, R15, 0x1, R9, P0 ;  /* 0x000000010f0d9824 */ /* 0x000fe200000e0609 */
[----:B------:R1:W-:Y:S01]  /*05a0*/  @!P1 STS [R10], R14 ;  /* 0x0000000e0a009388 */ /* 0x0003e20000000800 */
[----:B------:R-:W-:Y:S01]  /*05b0*/  IMAD.MOV.U32 R15, RZ, RZ, 0xa ;  /* 0x0000000aff0f7424 */ /* 0x000fe200078e00ff */
[----:B------:R-:W-:Y:S01]  /*05c0*/  IADD3 R16, P0, PT, R19, R2, RZ ;  /* 0x0000000213107210 */ /* 0x000fe20007f1e0ff */
[----:B------:R-:W-:-:S03]  /*05d0*/  IMAD.IADD R11, R14, 0x1, R11 ;  /* 0x000000010e0b7824 */ /* 0x000fc600078e020b */
[----:B0-----:R-:W-:Y:S02]  /*05e0*/  @!P1 PRMT R9, R15, 0x7610, R9 ;  /* 0x000076100f099816 */ /* 0x001fe40000000009 */
[----:B------:R-:W-:Y:S02]  /*05f0*/  LEA.HI.X.SX32 R17, R19, R3, 0x1, P0 ;  /* 0x0000000313117211 */ /* 0x000fe400000f0eff */
[----:B------:R-:W-:Y:S01]  /*0600*/  PRMT R15, R18, 0x7610, R15 ;  /* 0x00007610120f7816 */ /* 0x000fe2000000000f */
[----:B------:R1:W-:Y:S04]  /*0610*/  @!P1 STG.E.U8 desc[UR8][R12.64], R9 ;  /* 0x000000090c009986 */ /* 0x0003e8000c101108 */
[----:B------:R1:W-:Y:S04]  /*0620*/  STG.E.U8 desc[UR8][R16.64], R15 ;  /* 0x0000000f10007986 */ /* 0x0003e8000c101108 */
[----:B------:R1:W-:Y:S02]  /*0630*/  STG.E desc[UR8][R6.64], R11 ;  /* 0x0000000b06007986 */ /* 0x0003e4000c101908 */
.L_x_1:
[----:B------:R-:W-:Y:S05]  /*0640*/  BSYNC.RECONVERGENT B0 ;  /* 0x0000000000007941 */ /* 0x000fea0003800200 */
.L_x_0:
[----:B------:R-:W-:Y:S02]  /*0650*/  IMAD R5, R4, R5, R5 ;  /* 0x0000000504057224 */ /* 0x000fe400078e0205 */
[----:B------:R-:W-:-:S03]  /*0660*/  IMAD.MOV.U32 R0, RZ, RZ, 0xc ;  /* 0x0000000cff007424 */ /* 0x000fc600078e00ff */
[----:B------:R-:W-:-:S04]  /*0670*/  IADD3 R2, P0, PT, R5, R2, RZ ;  /* 0x0000000205027210 */ /* 0x000fc80007f1e0ff */
[----:B------:R-:W-:-:S05]  /*0680*/  LEA.HI.X.SX32 R3, R5, R3, 0x1, P0 ;  /* 0x0000000305037211 */ /* 0x000fca00000f0eff */
[----:B------:R-:W-:Y:S01]  /*0690*/  STG.E.U8 desc[UR8][R2.64], R0 ;  /* 0x0000000002007986 */ /* 0x000fe2000c101108 */
[----:B------:R-:W-:Y:S05]  /*06a0*/  EXIT ;  /* 0x000000000000794d */ /* 0x000fea0003800000 */
.L_x_2:
[----:B------:R-:W-:-:S00]  /*06b0*/  BRA `(.L_x_2) ;  /* 0xfffffffc00fc7947 */ /* 0x000fc0000383ffff */
[----:B------:R-:W-:-:S00]  /*06c0*/  NOP ;  /* 0x0000000000007918 */ /* 0x000fc00000000000 */
        /* <DEDUP_REMOVED lines=11> */
.L_x_3:


//--------------------- .nv.shared._Z9sumMatrixPiS_S_iPhi --------------------------
	.section	.nv.shared._Z9sumMatrixPiS_S_iPhi,"aw",@nobits
	.sectionflags	@""
	.align	4
.nv.shared._Z9sumMatrixPiS_S_iPhi:
	.zero		9216


//--------------------- .nv.shared.reserved.0     --------------------------
	.section	.nv.shared.reserved.0,"aw",@nobits
	.weak		__nv_reservedSMEM_offset_0_alias
	.size		__nv_reservedSMEM_offset_0_alias, 0, 64
	.other		__nv_reservedSMEM_offset_0_alias,@"STO_CUDA_RESERVED_SHARED STV_DEFAULT"
__nv_reservedSMEM_offset_0_alias:
	.zero		0
	.zero		64


//--------------------- .nv.constant0._Z9sumMatrixPiS_S_iPhi --------------------------
	.section	.nv.constant0._Z9sumMatrixPiS_S_iPhi,"a",@progbits
	.sectionflags	@""
	.align	4
.nv.constant0._Z9sumMatrixPiS_S_iPhi:
	.zero		940


//--------------------- SYMBOLS --------------------------

	.type		.nv.reservedSmem.offset0,@object
	.size		.nv.reservedSmem.offset0,0x4
	.type		.nv.reservedSmem.cap,@object
	.size		.nv.reservedSmem.cap,0x4
